	.headerflags	@"EF_CUDA_TEXMODE_UNIFIED EF_CUDA_64BIT_ADDRESS EF_CUDA_ACCELERATORS EF_CUDA_SM90 EF_CUDA_VIRTUAL_SM(EF_CUDA_SM90)"
	.elftype	@"ET_EXEC"


//--------------------- .nv.info                  --------------------------
	.section	.nv.info,"",@"SHT_CUDA_INFO"
	.align	4


	//----- nvinfo : EIATTR_REGCOUNT
	.align		4
        /*0000*/ 	.byte	0x04, 0x2f
        /*0002*/ 	.short	(.L_3 - .L_2)
	.align		4
.L_2:
        /*0004*/ 	.word	index@(triton_poi_fused__native_batch_norm_legit_no_training_relu_14)
        /*0008*/ 	.word	0x00000024


	//----- nvinfo : EIATTR_MIN_STACK_SIZE
	.align		4
.L_3:
        /*000c*/ 	.byte	0x04, 0x12
        /*000e*/ 	.short	(.L_5 - .L_4)
	.align		4
.L_4:
        /*0010*/ 	.word	index@(triton_poi_fused__native_batch_norm_legit_no_training_relu_14)
        /*0014*/ 	.word	0x00000000


	//----- nvinfo : EIATTR_FRAME_SIZE
	.align		4
.L_5:
        /*0018*/ 	.byte	0x04, 0x11
        /*001a*/ 	.short	(.L_7 - .L_6)
	.align		4
.L_6:
        /*001c*/ 	.word	index@(triton_poi_fused__native_batch_norm_legit_no_training_relu_14)
        /*0020*/ 	.word	0x00000000


	//----- nvinfo : EIATTR_MIN_STACK_SIZE
	.align		4
.L_7:
        /*0024*/ 	.byte	0x04, 0x12
        /*0026*/ 	.short	(.L_9 - .L_8)
	.align		4
.L_8:
        /*0028*/ 	.word	index@(triton_poi_fused__native_batch_norm_legit_no_training_relu_14)
        /*002c*/ 	.word	0x00000000
.L_9:


//--------------------- .nv.info.triton_poi_fused__native_batch_norm_legit_no_training_relu_14 --------------------------
	.section	.nv.info.triton_poi_fused__native_batch_norm_legit_no_training_relu_14,"",@"SHT_CUDA_INFO"
	.sectionflags	@""
	.align	4


	//----- nvinfo : EIATTR_CUDA_API_VERSION
	.align		4
        /*0000*/ 	.byte	0x04, 0x37
        /*0002*/ 	.short	(.L_11 - .L_10)
.L_10:
        /*0004*/ 	.word	0x0000007c


	//----- nvinfo : EIATTR_KPARAM_INFO
	.align		4
.L_11:
        /*0008*/ 	.byte	0x04, 0x17
        /*000a*/ 	.short	(.L_13 - .L_12)
.L_12:
        /*000c*/ 	.word	0x00000000
        /*0010*/ 	.short	0x0006
        /*0012*/ 	.short	0x0030
        /*0014*/ 	.byte	0x00, 0xf0, 0x11, 0x00


	//----- nvinfo : EIATTR_KPARAM_INFO
	.align		4
.L_13:
        /*0018*/ 	.byte	0x04, 0x17
        /*001a*/ 	.short	(.L_15 - .L_14)
.L_14:
        /*001c*/ 	.word	0x00000000
        /*0020*/ 	.short	0x0005
        /*0022*/ 	.short	0x0028
        /*0024*/ 	.byte	0x00, 0xf4, 0x21, 0x00


	//----- nvinfo : EIATTR_KPARAM_INFO
	.align		4
.L_15:
        /*0028*/ 	.byte	0x04, 0x17
        /*002a*/ 	.short	(.L_17 - .L_16)
.L_16:
        /*002c*/ 	.word	0x00000000
        /*0030*/ 	.short	0x0004
        /*0032*/ 	.short	0x0020
        /*0034*/ 	.byte	0x00, 0xf4, 0x21, 0x00


	//----- nvinfo : EIATTR_KPARAM_INFO
	.align		4
.L_17:
        /*0038*/ 	.byte	0x04, 0x17
        /*003a*/ 	.short	(.L_19 - .L_18)
.L_18:
        /*003c*/ 	.word	0x00000000
        /*0040*/ 	.short	0x0003
        /*0042*/ 	.short	0x0018
        /*0044*/ 	.byte	0x00, 0xf4, 0x21, 0x00


	//----- nvinfo : EIATTR_KPARAM_INFO
	.align		4
.L_19:
        /*0048*/ 	.byte	0x04, 0x17
        /*004a*/ 	.short	(.L_21 - .L_20)
.L_20:
        /*004c*/ 	.word	0x00000000
        /*0050*/ 	.short	0x0002
        /*0052*/ 	.short	0x0010
        /*0054*/ 	.byte	0x00, 0xf4, 0x21, 0x00


	//----- nvinfo : EIATTR_KPARAM_INFO
	.align		4
.L_21:
        /*0058*/ 	.byte	0x04, 0x17
        /*005a*/ 	.short	(.L_23 - .L_22)
.L_22:
        /*005c*/ 	.word	0x00000000
        /*0060*/ 	.short	0x0001
        /*0062*/ 	.short	0x0008
        /*0064*/ 	.byte	0x00, 0xf4, 0x21, 0x00


	//----- nvinfo : EIATTR_KPARAM_INFO
	.align		4
.L_23:
        /*0068*/ 	.byte	0x04, 0x17
        /*006a*/ 	.short	(.L_25 - .L_24)
.L_24:
        /*006c*/ 	.word	0x00000000
        /*0070*/ 	.short	0x0000
        /*0072*/ 	.short	0x0000
        /*0074*/ 	.byte	0x00, 0xf4, 0x21, 0x00


	//----- nvinfo : EIATTR_SPARSE_MMA_MASK
	.align		4
.L_25:
        /*0078*/ 	.byte	0x03, 0x50
        /*007a*/ 	.short	0x0000


	//----- nvinfo : EIATTR_MAXREG_COUNT
	.align		4
        /*007c*/ 	.byte	0x03, 0x1b
        /*007e*/ 	.short	0x00ff


	//----- nvinfo : EIATTR_EXIT_INSTR_OFFSETS
	.align		4
        /*0080*/ 	.byte	0x04, 0x1c
        /*0082*/ 	.short	(.L_27 - .L_26)


	//   ....[0]....
.L_26:
        /*0084*/ 	.word	0x00000b30


	//   ....[1]....
        /*0088*/ 	.word	0x00000b50


	//----- nvinfo : EIATTR_REQNTID
	.align		4
.L_27:
        /*008c*/ 	.byte	0x04, 0x10
        /*008e*/ 	.short	(.L_29 - .L_28)
.L_28:
        /*0090*/ 	.word	0x00000080
        /*0094*/ 	.word	0x00000001
        /*0098*/ 	.word	0x00000001


	//----- nvinfo : EIATTR_CBANK_PARAM_SIZE
	.align		4
.L_29:
        /*009c*/ 	.byte	0x03, 0x19
        /*009e*/ 	.short	0x0034


	//----- nvinfo : EIATTR_PARAM_CBANK
	.align		4
        /*00a0*/ 	.byte	0x04, 0x0a
        /*00a2*/ 	.short	(.L_31 - .L_30)
	.align		4
.L_30:
        /*00a4*/ 	.word	index@(.nv.constant0.triton_poi_fused__native_batch_norm_legit_no_training_relu_14)
        /*00a8*/ 	.short	0x0210
        /*00aa*/ 	.short	0x0034


	//----- nvinfo : EIATTR_SW_WAR
	.align		4
.L_31:
        /*00ac*/ 	.byte	0x04, 0x36
        /*00ae*/ 	.short	(.L_33 - .L_32)
.L_32:
        /*00b0*/ 	.word	0x00000008
.L_33:


//--------------------- .nv.callgraph             --------------------------
	.section	.nv.callgraph,"",@"SHT_CUDA_CALLGRAPH"
	.align	4
	.sectionentsize	8
	.align		4
        /*0000*/ 	.word	0x00000000
	.align		4
        /*0004*/ 	.word	0xffffffff
	.align		4
        /*0008*/ 	.word	0x00000000
	.align		4
        /*000c*/ 	.word	0xfffffffe
	.align		4
        /*0010*/ 	.word	0x00000000
	.align		4
        /*0014*/ 	.word	0xfffffffd
	.align		4
        /*0018*/ 	.word	0x00000000
	.align		4
        /*001c*/ 	.word	0xfffffffc


//--------------------- .nv.constant4             --------------------------
	.section	.nv.constant4,"a",@progbits
	.align	8
	.align		8
.nv.constant4:
        /*0000*/ 	.dword	_$_str
	.align		8
        /*0008*/ 	.dword	_$_str_$_2


//--------------------- .text.triton_poi_fused__native_batch_norm_legit_no_training_relu_14 --------------------------
	.section	.text.triton_poi_fused__native_batch_norm_legit_no_training_relu_14,"ax",@progbits
	.align	128
        .global         triton_poi_fused__native_batch_norm_legit_no_training_relu_14
        .type           triton_poi_fused__native_batch_norm_legit_no_training_relu_14,@function
        .size           triton_poi_fused__native_batch_norm_legit_no_training_relu_14,(.L_x_1 - triton_poi_fused__native_batch_norm_legit_no_training_relu_14)
        .other          triton_poi_fused__native_batch_norm_legit_no_training_relu_14,@"STO_CUDA_ENTRY STV_DEFAULT"
triton_poi_fused__native_batch_norm_legit_no_training_relu_14:
.text.triton_poi_fused__native_batch_norm_legit_no_training_relu_14:
[----:B------:R-:W0:Y:S02]  /*0000*/  LDC R1, c[0x0][0x28] ;  /* 0x00000a00ff017b82 */ /* 0x000e240000000800 */
[----:B------:R-:W1:Y:S01]  /*0010*/  S2R R0, SR_TID.X ;  /* 0x0000000000007919 */ /* 0x000e620000002100 */
[----:B------:R-:W2:Y:S01]  /*0020*/  LDC.64 R28, c[0x0][0x220] ;  /* 0x00008800ff1c7b82 */ /* 0x000ea20000000a00 */
[----:B------:R-:W3:Y:S07]  /*0030*/  S2R R3, SR_CTAID.X ;  /* 0x0000000000037919 */ /* 0x000eee0000002500 */
[----:B------:R-:W4:Y:S01]  /*0040*/  LDC.64 R32, c[0x0][0x210] ;  /* 0x00008400ff207b82 */ /* 0x000f220000000a00 */
[----:B------:R-:W-:Y:S01]  /*0050*/  ULDC.64 UR4, c[0x0][0x208] ;  /* 0x0000820000047ab9 */ /* 0x000fe20000000a00 */
[----:B------:R-:W-:-:S02]  /*0060*/  CS2R R4, SRZ ;  /* 0x0000000000047805 */ /* 0x000fc4000001ff00 */
[----:B------:R-:W-:Y:S02]  /*0070*/  CS2R R6, SRZ ;  /* 0x0000000000067805 */ /* 0x000fe4000001ff00 */
[----:B------:R-:W-:Y:S02]  /*0080*/  CS2R R8, SRZ ;  /* 0x0000000000087805 */ /* 0x000fe4000001ff00 */
[----:B------:R-:W-:Y:S01]  /*0090*/  CS2R R10, SRZ ;  /* 0x00000000000a7805 */ /* 0x000fe2000001ff00 */
[----:B------:R-:W5:Y:S01]  /*00a0*/  LDC.64 R30, c[0x0][0x218] ;  /* 0x00008600ff1e7b82 */ /* 0x000f620000000a00 */
[----:B-1----:R-:W-:-:S04]  /*00b0*/  SHF.L.U32 R0, R0, 0x2, RZ ;  /* 0x0000000200007819 */ /* 0x002fc800000006ff */
[----:B------:R-:W-:Y:S02]  /*00c0*/  LOP3.LUT R0, R0, 0x1fc, RZ, 0xc0, !PT ;  /* 0x000001fc00007812 */ /* 0x000fe400078ec0ff */
[----:B---3--:R-:W-:Y:S02]  /*00d0*/  SHF.R.S32.HI R2, RZ, 0x15, R3 ;  /* 0x00000015ff027819 */ /* 0x008fe40000011403 */
[----:B------:R-:W-:Y:S02]  /*00e0*/  LEA R0, R3, R0, 0xa ;  /* 0x0000000003007211 */ /* 0x000fe400078e50ff */
[----:B------:R-:W-:Y:S02]  /*00f0*/  SGXT R3, R2, 0x1 ;  /* 0x000000010203781a */ /* 0x000fe40000000200 */
[----:B------:R-:W-:Y:S02]  /*0100*/  ISETP.GE.AND P1, PT, R0, 0x24200, PT ;  /* 0x000242000000780c */ /* 0x000fe40003f26270 */
[----:B------:R-:W-:-:S02]  /*0110*/  CS2R R12, SRZ ;  /* 0x00000000000c7805 */ /* 0x000fc4000001ff00 */
[----:B------:R-:W-:Y:S02]  /*0120*/  LEA.HI R3, R3, R0, RZ, 0x7 ;  /* 0x0000000003037211 */ /* 0x000fe400078f38ff */
[----:B------:R-:W-:Y:S01]  /*0130*/  CS2R R14, SRZ ;  /* 0x00000000000e7805 */ /* 0x000fe2000001ff00 */
[----:B----4-:R-:W-:Y:S01]  /*0140*/  IMAD.WIDE R32, R0, 0x4, R32 ;  /* 0x0000000400207825 */ /* 0x010fe200078e0220 */
[----:B------:R-:W-:-:S04]  /*0150*/  LOP3.LUT R3, R3, 0xffffff80, RZ, 0xc0, !PT ;  /* 0xffffff8003037812 */ /* 0x000fc800078ec0ff */
[----:B------:R-:W-:Y:S01]  /*0160*/  IADD3 R2, R0, -R3, RZ ;  /* 0x8000000300027210 */ /* 0x000fe20007ffe0ff */
[----:B------:R-:W3:Y:S04]  /*0170*/  @!P1 LDG.E.128 R4, desc[UR4][R32.64] ;  /* 0x0000000420049981 */ /* 0x000ee8000c1e1d00 */
[----:B--2---:R-:W-:-:S04]  /*0180*/  IMAD.WIDE R28, R2, 0x4, R28 ;  /* 0x00000004021c7825 */ /* 0x004fc800078e021c */
[----:B-----5:R-:W-:Y:S01]  /*0190*/  IMAD.WIDE R30, R2, 0x4, R30 ;  /* 0x00000004021e7825 */ /* 0x020fe200078e021e */
[----:B------:R-:W2:Y:S04]  /*01a0*/  @!P1 LDG.E.EL.128 R12, desc[UR4][R28.64] ;  /* 0x000000041c0c9981 */ /* 0x000ea8000c2e1d00 */
[----:B------:R-:W3:Y:S01]  /*01b0*/  @!P1 LDG.E.EL.128 R8, desc[UR4][R30.64] ;  /* 0x000000041e089981 */ /* 0x000ee2000c2e1d00 */
[----:B------:R-:W-:-:S04]  /*01c0*/  IADD3 R3, R0, 0x200, RZ ;  /* 0x0000020000037810 */ /* 0x000fc80007ffe0ff */
[----:B------:R-:W-:Y:S02]  /*01d0*/  ISETP.GE.AND P0, PT, R3, 0x24200, PT ;  /* 0x000242000300780c */ /* 0x000fe40003f06270 */
[----:B------:R-:W-:Y:S02]  /*01e0*/  CS2R R24, SRZ ;  /* 0x0000000000187805 */ /* 0x000fe4000001ff00 */
[----:B------:R-:W-:Y:S02]  /*01f0*/  CS2R R26, SRZ ;  /* 0x00000000001a7805 */ /* 0x000fe4000001ff00 */
[----:B------:R-:W-:Y:S02]  /*0200*/  CS2R R16, SRZ ;  /* 0x0000000000107805 */ /* 0x000fe4000001ff00 */
[----:B------:R-:W-:Y:S02]  /*0210*/  CS2R R18, SRZ ;  /* 0x0000000000127805 */ /* 0x000fe4000001ff00 */
[----:B------:R-:W-:-:S02]  /*0220*/  CS2R R20, SRZ ;  /* 0x0000000000147805 */ /* 0x000fc4000001ff00 */
[----:B------:R-:W-:Y:S01]  /*0230*/  CS2R R22, SRZ ;  /* 0x0000000000167805 */ /* 0x000fe2000001ff00 */
[----:B------:R-:W4:Y:S04]  /*0240*/  @!P0 LDG.E.EL.128 R24, desc[UR4][R28.64] ;  /* 0x000000041c188981 */ /* 0x000f28000c2e1d00 */
[----:B------:R-:W5:Y:S04]  /*0250*/  @!P0 LDG.E.128 R16, desc[UR4][R32.64+0x800] ;  /* 0x0008000420108981 */ /* 0x000f68000c1e1d00 */
[----:B------:R1:W5:Y:S01]  /*0260*/  @!P0 LDG.E.EL.128 R20, desc[UR4][R30.64] ;  /* 0x000000041e148981 */ /* 0x000362000c2e1d00 */
[----:B------:R-:W-:Y:S01]  /*0270*/  HFMA2.MMA R3, -RZ, RZ, 1.625, 0 ;  /* 0x3e800000ff037435 */ /* 0x000fe200000001ff */
[----:B-1----:R-:W1:Y:S02]  /*0280*/  LDC.64 R30, c[0x0][0x230] ;  /* 0x00008c00ff1e7b82 */ /* 0x002e640000000a00 */
[----:B-1----:R-:W-:-:S04]  /*0290*/  IMAD.WIDE R30, R2, 0x4, R30 ;  /* 0x00000004021e7825 */ /* 0x002fc800078e021e */
[----:B--2---:R-:W-:Y:S01]  /*02a0*/  FADD R12, R12, 9.9999997473787516356e-06 ;  /* 0x3727c5ac0c0c7421 */ /* 0x004fe20000000000 */
[----:B---3--:R-:W-:-:S05]  /*02b0*/  FADD R5, -R9, R5 ;  /* 0x0000000509057221 */ /* 0x008fca0000000100 */
[----:B------:R-:W1:Y:S01]  /*02c0*/  MUFU.SQRT R12, R12 ;  /* 0x0000000c000c7308 */ /* 0x000e620000002000 */
[----:B------:R-:W-:Y:S01]  /*02d0*/  FADD R9, R13, 9.9999997473787516356e-06 ;  /* 0x3727c5ac0d097421 */ /* 0x000fe20000000000 */
[----:B------:R-:W-:Y:S01]  /*02e0*/  FADD R4, -R8, R4 ;  /* 0x0000000408047221 */ /* 0x000fe20000000100 */
[----:B------:R-:W-:Y:S01]  /*02f0*/  FADD R8, R14, 9.9999997473787516356e-06 ;  /* 0x3727c5ac0e087421 */ /* 0x000fe20000000000 */
[----:B------:R-:W-:-:S04]  /*0300*/  FADD R14, R15, 9.9999997473787516356e-06 ;  /* 0x3727c5ac0f0e7421 */ /* 0x000fc80000000000 */
[----:B------:R-:W2:Y:S01]  /*0310*/  MUFU.SQRT R9, R9 ;  /* 0x0000000900097308 */ /* 0x000ea20000002000 */
[----:B-1----:R-:W-:-:S07]  /*0320*/  FSETP.GT.AND P5, PT, R12, 8.50705917302346158658e+37, PT ;  /* 0x7e8000000c00780b */ /* 0x002fce0003fa4000 */
[----:B------:R-:W1:Y:S01]  /*0330*/  MUFU.SQRT R8, R8 ;  /* 0x0000000800087308 */ /* 0x000e620000002000 */
[----:B------:R-:W-:Y:S01]  /*0340*/  FSETP.GEU.AND P2, PT, R12, 1.175494350822287508e-38, PT ;  /* 0x008000000c00780b */ /* 0x000fe20003f4e000 */
[----:B----4-:R-:W-:-:S06]  /*0350*/  FADD R24, R24, 9.9999997473787516356e-06 ;  /* 0x3727c5ac18187421 */ /* 0x010fcc0000000000 */
[----:B------:R-:W3:Y:S01]  /*0360*/  MUFU.SQRT R14, R14 ;  /* 0x0000000e000e7308 */ /* 0x000ee20000002000 */
[C---:B--2---:R-:W-:Y:S01]  /*0370*/  FSETP.GT.AND P3, PT, R9.reuse, 8.50705917302346158658e+37, PT ;  /* 0x7e8000000900780b */ /* 0x044fe20003f64000 */
[----:B------:R-:W-:Y:S01]  /*0380*/  FADD R10, -R10, R6 ;  /* 0x000000060a0a7221 */ /* 0x000fe20000000100 */
[----:B------:R-:W-:Y:S01]  /*0390*/  FSETP.GEU.AND P4, PT, R9, 1.175494350822287508e-38, PT ;  /* 0x008000000900780b */ /* 0x000fe20003f8e000 */
[----:B------:R-:W-:Y:S01]  /*03a0*/  @P5 FMUL R12, R12, 0.25 ;  /* 0x3e8000000c0c5820 */ /* 0x000fe20000400000 */
[----:B------:R-:W-:-:S03]  /*03b0*/  FSEL R6, R3, 1, P5 ;  /* 0x3f80000003067808 */ /* 0x000fc60002800000 */
[----:B------:R-:W2:Y:S01]  /*03c0*/  MUFU.SQRT R15, R24 ;  /* 0x00000018000f7308 */ /* 0x000ea20000002000 */
[----:B------:R-:W-:Y:S01]  /*03d0*/  FADD R13, R25, 9.9999997473787516356e-06 ;  /* 0x3727c5ac190d7421 */ /* 0x000fe20000000000 */
[----:B------:R-:W-:Y:S01]  /*03e0*/  FADD R26, R26, 9.9999997473787516356e-06 ;  /* 0x3727c5ac1a1a7421 */ /* 0x000fe20000000000 */
[----:B------:R-:W-:Y:S01]  /*03f0*/  @!P2 FMUL R12, R12, 16777216 ;  /* 0x4b8000000c0ca820 */ /* 0x000fe20000400000 */
[----:B------:R-:W-:Y:S01]  /*0400*/  @!P2 FMUL R6, R6, 16777216 ;  /* 0x4b8000000606a820 */ /* 0x000fe20000400000 */
[----:B-1----:R-:W-:Y:S01]  /*0410*/  FSETP.GT.AND P6, PT, R8, 8.50705917302346158658e+37, PT ;  /* 0x7e8000000800780b */ /* 0x002fe20003fc4000 */
[----:B-----5:R-:W-:Y:S01]  /*0420*/  FADD R16, -R20, R16 ;  /* 0x0000001014107221 */ /* 0x020fe20000000100 */
[----:B---3--:R-:W-:Y:S01]  /*0430*/  FSETP.GT.AND P2, PT, R14, 8.50705917302346158658e+37, PT ;  /* 0x7e8000000e00780b */ /* 0x008fe20003f44000 */
[----:B------:R-:W1:Y:S01]  /*0440*/  MUFU.SQRT R13, R13 ;  /* 0x0000000d000d7308 */ /* 0x000e620000002000 */
[----:B------:R-:W-:Y:S01]  /*0450*/  FSEL R20, R3, 1, P3 ;  /* 0x3f80000003147808 */ /* 0x000fe20001800000 */
[----:B------:R-:W-:Y:S01]  /*0460*/  @P3 FMUL R9, R9, 0.25 ;  /* 0x3e80000009093820 */ /* 0x000fe20000400000 */
[----:B------:R-:W-:-:S02]  /*0470*/  FSETP.GEU.AND P5, PT, R8, 1.175494350822287508e-38, PT ;  /* 0x008000000800780b */ /* 0x000fc40003fae000 */
[----:B------:R-:W-:-:S03]  /*0480*/  FSETP.GEU.AND P3, PT, R14, 1.175494350822287508e-38, PT ;  /* 0x008000000e00780b */ /* 0x000fc60003f6e000 */
[----:B------:R-:W3:Y:S01]  /*0490*/  MUFU.SQRT R25, R26 ;  /* 0x0000001a00197308 */ /* 0x000ee20000002000 */
[----:B------:R-:W-:Y:S01]  /*04a0*/  @!P4 FMUL R9, R9, 16777216 ;  /* 0x4b8000000909c820 */ /* 0x000fe20000400000 */
[----:B------:R-:W-:Y:S01]  /*04b0*/  @!P4 FMUL R20, R20, 16777216 ;  /* 0x4b8000001414c820 */ /* 0x000fe20000400000 */
[----:B--2---:R-:W-:Y:S01]  /*04c0*/  FSETP.GT.AND P4, PT, R15, 8.50705917302346158658e+37, PT ;  /* 0x7e8000000f00780b */ /* 0x004fe20003f84000 */
[----:B------:R-:W-:Y:S01]  /*04d0*/  FADD R11, -R11, R7 ;  /* 0x000000070b0b7221 */ /* 0x000fe20000000100 */
[C---:B------:R-:W-:Y:S01]  /*04e0*/  FSEL R24, R3.reuse, 1, P6 ;  /* 0x3f80000003187808 */ /* 0x040fe20003000000 */
[----:B------:R-:W-:Y:S02]  /*04f0*/  @P6 FMUL R8, R8, 0.25 ;  /* 0x3e80000008086820 */ /* 0x000fe40000400000 */
[----:B------:R2:W4:Y:S01]  /*0500*/  MUFU.RCP R7, R12 ;  /* 0x0000000c00077308 */ /* 0x0005220000001000 */
[----:B------:R-:W-:Y:S01]  /*0510*/  @P2 FMUL R14, R14, 0.25 ;  /* 0x3e8000000e0e2820 */ /* 0x000fe20000400000 */
[----:B------:R-:W-:Y:S01]  /*0520*/  @!P5 FMUL R8, R8, 16777216 ;  /* 0x4b8000000808d820 */ /* 0x000fe20000400000 */
[----:B------:R-:W-:Y:S01]  /*0530*/  @!P5 FMUL R24, R24, 16777216 ;  /* 0x4b8000001818d820 */ /* 0x000fe20000400000 */
[----:B--2---:R-:W-:Y:S01]  /*0540*/  FSEL R12, R3, 1, P2 ;  /* 0x3f800000030c7808 */ /* 0x004fe20001000000 */
[----:B------:R-:W-:Y:S01]  /*0550*/  @!P3 FMUL R14, R14, 16777216 ;  /* 0x4b8000000e0eb820 */ /* 0x000fe20000400000 */
[----:B-1----:R-:W-:-:S03]  /*0560*/  FSETP.GT.AND P5, PT, R13, 8.50705917302346158658e+37, PT ;  /* 0x7e8000000d00780b */ /* 0x002fc60003fa4000 */
[----:B------:R-:W-:Y:S01]  /*0570*/  @!P3 FMUL R12, R12, 16777216 ;  /* 0x4b8000000c0cb820 */ /* 0x000fe20000400000 */
[----:B---3--:R-:W-:Y:S01]  /*0580*/  FSETP.GT.AND P3, PT, R25, 8.50705917302346158658e+37, PT ;  /* 0x7e8000001900780b */ /* 0x008fe20003f64000 */
[----:B------:R-:W-:Y:S01]  /*0590*/  FADD R17, -R21, R17 ;  /* 0x0000001115117221 */ /* 0x000fe20000000100 */
[C---:B------:R-:W-:Y:S01]  /*05a0*/  FSETP.GEU.AND P6, PT, R15.reuse, 1.175494350822287508e-38, PT ;  /* 0x008000000f00780b */ /* 0x040fe20003fce000 */
[----:B------:R-:W-:Y:S01]  /*05b0*/  @P4 FMUL R15, R15, 0.25 ;  /* 0x3e8000000f0f4820 */ /* 0x000fe20000400000 */
[----:B------:R-:W-:Y:S01]  /*05c0*/  FSEL R21, R3, 1, P4 ;  /* 0x3f80000003157808 */ /* 0x000fe20002000000 */
[----:B------:R-:W1:Y:S01]  /*05d0*/  MUFU.RCP R29, R14 ;  /* 0x0000000e001d7308 */ /* 0x000e620000001000 */
[----:B------:R-:W-:Y:S02]  /*05e0*/  FSETP.GEU.AND P2, PT, R13, 1.175494350822287508e-38, PT ;  /* 0x008000000d00780b */ /* 0x000fe40003f4e000 */
[----:B------:R-:W-:Y:S01]  /*05f0*/  FSETP.GEU.AND P4, PT, R25, 1.175494350822287508e-38, PT ;  /* 0x008000001900780b */ /* 0x000fe20003f8e000 */
[----:B------:R-:W-:-:S04]  /*0600*/  FADD R23, -R23, R19 ;  /* 0x0000001317177221 */ /* 0x000fc80000000100 */
[----:B------:R-:W2:Y:S01]  /*0610*/  MUFU.RCP R33, R8 ;  /* 0x0000000800217308 */ /* 0x000ea20000001000 */
[----:B----4-:R-:W-:Y:S01]  /*0620*/  FMUL R19, R7, R6 ;  /* 0x0000000607137220 */ /* 0x010fe20000400000 */
[----:B------:R-:W-:Y:S01]  /*0630*/  @P5 FMUL R13, R13, 0.25 ;  /* 0x3e8000000d0d5820 */ /* 0x000fe20000400000 */
[----:B------:R-:W3:Y:S01]  /*0640*/  LDC.64 R6, c[0x0][0x228] ;  /* 0x00008a00ff067b82 */ /* 0x000ee20000000a00 */
[----:B------:R-:W-:-:S04]  /*0650*/  @P3 FMUL R25, R25, 0.25 ;  /* 0x3e80000019193820 */ /* 0x000fc80000400000 */
[----:B------:R-:W4:Y:S01]  /*0660*/  MUFU.RCP R9, R9 ;  /* 0x0000000900097308 */ /* 0x000f220000001000 */
[----:B------:R-:W-:Y:S01]  /*0670*/  @!P6 FMUL R15, R15, 16777216 ;  /* 0x4b8000000f0fe820 */ /* 0x000fe20000400000 */
[----:B------:R-:W-:Y:S01]  /*0680*/  @!P2 FMUL R13, R13, 16777216 ;  /* 0x4b8000000d0da820 */ /* 0x000fe20000400000 */
[----:B------:R-:W-:Y:S01]  /*0690*/  @!P4 FMUL R25, R25, 16777216 ;  /* 0x4b8000001919c820 */ /* 0x000fe20000400000 */
[----:B-1----:R-:W-:Y:S01]  /*06a0*/  FMUL R12, R29, R12 ;  /* 0x0000000c1d0c7220 */ /* 0x002fe20000400000 */
[----:B--2---:R-:W-:-:S03]  /*06b0*/  FMUL R33, R33, R24 ;  /* 0x0000001821217220 */ /* 0x004fc60000400000 */
[----:B------:R1:W2:Y:S08]  /*06c0*/  MUFU.RCP R8, R15 ;  /* 0x0000000f00087308 */ /* 0x0002b00000001000 */
[----:B------:R-:W5:Y:S01]  /*06d0*/  MUFU.RCP R26, R13 ;  /* 0x0000000d001a7308 */ /* 0x000f620000001000 */
[----:B----4-:R-:W-:Y:S01]  /*06e0*/  FMUL R24, R9, R20 ;  /* 0x0000001409187220 */ /* 0x010fe20000400000 */
[----:B-1----:R-:W-:-:S06]  /*06f0*/  FMUL R15, R33, R10 ;  /* 0x0000000a210f7220 */ /* 0x002fcc0000400000 */
[----:B------:R2:W1:Y:S01]  /*0700*/  MUFU.RCP R29, R25 ;  /* 0x00000019001d7308 */ /* 0x0004620000001000 */
[C---:B------:R-:W-:Y:S02]  /*0710*/  FSEL R9, R3.reuse, 1, P5 ;  /* 0x3f80000003097808 */ /* 0x040fe40002800000 */
[----:B------:R-:W-:Y:S01]  /*0720*/  FSEL R10, R3, 1, P3 ;  /* 0x3f800000030a7808 */ /* 0x000fe20001800000 */
[----:B------:R-:W-:Y:S02]  /*0730*/  @!P6 FMUL R21, R21, 16777216 ;  /* 0x4b8000001515e820 */ /* 0x000fe40000400000 */
[----:B------:R-:W-:Y:S02]  /*0740*/  @!P2 FMUL R9, R9, 16777216 ;  /* 0x4b8000000909a820 */ /* 0x000fe40000400000 */
[----:B------:R-:W-:Y:S01]  /*0750*/  @!P4 FMUL R10, R10, 16777216 ;  /* 0x4b8000000a0ac820 */ /* 0x000fe20000400000 */
[----:B------:R-:W-:Y:S01]  /*0760*/  FMUL R12, R12, R11 ;  /* 0x0000000b0c0c7220 */ /* 0x000fe20000400000 */
[----:B------:R-:W-:Y:S01]  /*0770*/  FMUL R24, R24, R5 ;  /* 0x0000000518187220 */ /* 0x000fe20000400000 */
[----:B------:R-:W-:Y:S01]  /*0780*/  FMUL R19, R19, R4 ;  /* 0x0000000413137220 */ /* 0x000fe20000400000 */
[----:B--2---:R-:W-:Y:S01]  /*0790*/  FMUL R25, R8, R21 ;  /* 0x0000001508197220 */ /* 0x004fe20000400000 */
[----:B-----5:R-:W-:Y:S01]  /*07a0*/  FMUL R26, R26, R9 ;  /* 0x000000091a1a7220 */ /* 0x020fe20000400000 */
[----:B---3--:R-:W-:-:S04]  /*07b0*/  IMAD.WIDE R32, R2, 0x4, R6 ;  /* 0x0000000402207825 */ /* 0x008fc800078e0206 */
[----:B-1----:R-:W-:Y:S01]  /*07c0*/  FMUL R29, R29, R10 ;  /* 0x0000000a1d1d7220 */ /* 0x002fe20000400000 */
[----:B------:R-:W-:Y:S02]  /*07d0*/  CS2R R8, SRZ ;  /* 0x0000000000087805 */ /* 0x000fe4000001ff00 */
[----:B------:R-:W-:Y:S02]  /*07e0*/  CS2R R10, SRZ ;  /* 0x00000000000a7805 */ /* 0x000fe4000001ff00 */
[----:B------:R-:W-:Y:S02]  /*07f0*/  CS2R R4, SRZ ;  /* 0x0000000000047805 */ /* 0x000fe4000001ff00 */
[----:B------:R-:W-:Y:S02]  /*0800*/  CS2R R6, SRZ ;  /* 0x0000000000067805 */ /* 0x000fe4000001ff00 */
[----:B------:R-:W2:Y:S04]  /*0810*/  @!P1 LDG.E.EL.128 R8, desc[UR4][R32.64] ;  /* 0x0000000420089981 */ /* 0x000ea8000c2e1d00 */
[----:B------:R-:W2:Y:S01]  /*0820*/  @!P1 LDG.E.EL.128 R4, desc[UR4][R30.64] ;  /* 0x000000041e049981 */ /* 0x000ea2000c2e1d00 */
[----:B------:R-:W-:-:S04]  /*0830*/  FADD R27, R27, 9.9999997473787516356e-06 ;  /* 0x3727c5ac1b1b7421 */ /* 0x000fc80000000000 */
[----:B------:R-:W1:Y:S02]  /*0840*/  MUFU.SQRT R20, R27 ;  /* 0x0000001b00147308 */ /* 0x000e640000002000 */
[C---:B-1----:R-:W-:Y:S02]  /*0850*/  FSETP.GT.AND P2, PT, R20.reuse, 8.50705917302346158658e+37, PT ;  /* 0x7e8000001400780b */ /* 0x042fe40003f44000 */
[----:B------:R-:W-:-:S11]  /*0860*/  FSETP.GEU.AND P3, PT, R20, 1.175494350822287508e-38, PT ;  /* 0x008000001400780b */ /* 0x000fd60003f6e000 */
[----:B------:R-:W-:-:S04]  /*0870*/  @P2 FMUL R20, R20, 0.25 ;  /* 0x3e80000014142820 */ /* 0x000fc80000400000 */
[----:B------:R-:W-:-:S06]  /*0880*/  @!P3 FMUL R20, R20, 16777216 ;  /* 0x4b8000001414b820 */ /* 0x000fcc0000400000 */
[----:B------:R-:W1:Y:S01]  /*0890*/  MUFU.RCP R20, R20 ;  /* 0x0000001400147308 */ /* 0x000e620000001000 */
[----:B------:R-:W-:-:S05]  /*08a0*/  FSEL R3, R3, 1, P2 ;  /* 0x3f80000003037808 */ /* 0x000fca0001000000 */
[----:B------:R-:W-:Y:S01]  /*08b0*/  @!P3 FMUL R3, R3, 16777216 ;  /* 0x4b8000000303b820 */ /* 0x000fe20000400000 */
[----:B------:R-:W-:-:S03]  /*08c0*/  FADD R18, -R22, R18 ;  /* 0x0000001216127221 */ /* 0x000fc60000000100 */
[----:B-1----:R-:W-:Y:S01]  /*08d0*/  FMUL R2, R20, R3 ;  /* 0x0000000314027220 */ /* 0x002fe20000400000 */
[----:B------:R-:W-:-:S03]  /*08e0*/  CS2R R20, SRZ ;  /* 0x0000000000147805 */ /* 0x000fc6000001ff00 */
[----:B------:R-:W-:Y:S01]  /*08f0*/  FMUL R2, R2, R23 ;  /* 0x0000001702027220 */ /* 0x000fe20000400000 */
[----:B------:R-:W-:-:S06]  /*0900*/  CS2R R22, SRZ ;  /* 0x0000000000167805 */ /* 0x000fcc000001ff00 */
[----:B------:R-:W3:Y:S01]  /*0910*/  @!P0 LDG.E.EL.128 R20, desc[UR4][R30.64] ;  /* 0x000000041e148981 */ /* 0x000ee2000c2e1d00 */
[----:B--2---:R-:W-:Y:S01]  /*0920*/  FFMA R6, R15, R10, R6 ;  /* 0x0000000a0f067223 */ /* 0x004fe20000000006 */
[----:B------:R-:W-:Y:S01]  /*0930*/  FFMA R7, R12, R11, R7 ;  /* 0x0000000b0c077223 */ /* 0x000fe20000000007 */
[----:B------:R-:W-:Y:S02]  /*0940*/  CS2R R12, SRZ ;  /* 0x00000000000c7805 */ /* 0x000fe4000001ff00 */
[----:B------:R-:W-:Y:S01]  /*0950*/  CS2R R14, SRZ ;  /* 0x00000000000e7805 */ /* 0x000fe2000001ff00 */
[----:B------:R-:W1:Y:S05]  /*0960*/  LDC.64 R10, c[0x0][0x238] ;  /* 0x00008e00ff0a7b82 */ /* 0x000e6a0000000a00 */
[----:B------:R-:W3:Y:S01]  /*0970*/  @!P0 LDG.E.EL.128 R12, desc[UR4][R32.64] ;  /* 0x00000004200c8981 */ /* 0x000ee2000c2e1d00 */
[----:B------:R-:W-:Y:S01]  /*0980*/  FFMA R5, R24, R9, R5 ;  /* 0x0000000918057223 */ /* 0x000fe20000000005 */
[----:B------:R-:W-:Y:S01]  /*0990*/  FFMA R4, R19, R8, R4 ;  /* 0x0000000813047223 */ /* 0x000fe20000000004 */
[----:B------:R-:W-:Y:S01]  /*09a0*/  FSETP.GEU.AND P2, PT, R7, RZ, PT ;  /* 0x000000ff0700720b */ /* 0x000fe20003f4e000 */
[----:B------:R-:W-:Y:S01]  /*09b0*/  FMUL R29, R29, R18 ;  /* 0x000000121d1d7220 */ /* 0x000fe20000400000 */
[----:B------:R-:W-:Y:S01]  /*09c0*/  FSETP.GEU.AND P3, PT, R6, RZ, PT ;  /* 0x000000ff0600720b */ /* 0x000fe20003f6e000 */
[----:B------:R-:W-:Y:S01]  /*09d0*/  FMUL R26, R26, R17 ;  /* 0x000000111a1a7220 */ /* 0x000fe20000400000 */
[----:B------:R-:W-:Y:S01]  /*09e0*/  FSETP.GEU.AND P4, PT, R5, RZ, PT ;  /* 0x000000ff0500720b */ /* 0x000fe20003f8e000 */
[----:B------:R-:W-:Y:S01]  /*09f0*/  FMUL R25, R25, R16 ;  /* 0x0000001019197220 */ /* 0x000fe20000400000 */
[----:B------:R-:W-:-:S02]  /*0a00*/  FSETP.GEU.AND P5, PT, R4, RZ, PT ;  /* 0x000000ff0400720b */ /* 0x000fc40003fae000 */
[----:B------:R-:W-:Y:S02]  /*0a10*/  SEL R7, R7, RZ, P2 ;  /* 0x000000ff07077207 */ /* 0x000fe40001000000 */
[----:B------:R-:W-:Y:S02]  /*0a20*/  SEL R6, R6, RZ, P3 ;  /* 0x000000ff06067207 */ /* 0x000fe40001800000 */
[----:B------:R-:W-:Y:S02]  /*0a30*/  SEL R5, R5, RZ, P4 ;  /* 0x000000ff05057207 */ /* 0x000fe40002000000 */
[----:B------:R-:W-:Y:S01]  /*0a40*/  SEL R4, R4, RZ, P5 ;  /* 0x000000ff04047207 */ /* 0x000fe20002800000 */
[----:B-1----:R-:W-:-:S05]  /*0a50*/  IMAD.WIDE R10, R0, 0x4, R10 ;  /* 0x00000004000a7825 */ /* 0x002fca00078e020a */
[----:B------:R1:W-:Y:S01]  /*0a60*/  @!P1 STG.E.128 desc[UR4][R10.64], R4 ;  /* 0x000000040a009986 */ /* 0x0003e2000c101d04 */
[----:B---3--:R-:W-:Y:S01]  /*0a70*/  FFMA R2, R2, R15, R23 ;  /* 0x0000000f02027223 */ /* 0x008fe20000000017 */
[----:B------:R-:W-:Y:S01]  /*0a80*/  FFMA R14, R29, R14, R22 ;  /* 0x0000000e1d0e7223 */ /* 0x000fe20000000016 */
[----:B------:R-:W-:Y:S01]  /*0a90*/  FFMA R13, R26, R13, R21 ;  /* 0x0000000d1a0d7223 */ /* 0x000fe20000000015 */
[----:B------:R-:W-:Y:S02]  /*0aa0*/  FFMA R12, R25, R12, R20 ;  /* 0x0000000c190c7223 */ /* 0x000fe40000000014 */
[----:B------:R-:W-:Y:S02]  /*0ab0*/  FSETP.GEU.AND P1, PT, R2, RZ, PT ;  /* 0x000000ff0200720b */ /* 0x000fe40003f2e000 */
[----:B------:R-:W-:Y:S02]  /*0ac0*/  FSETP.GEU.AND P2, PT, R14, RZ, PT ;  /* 0x000000ff0e00720b */ /* 0x000fe40003f4e000 */
[----:B------:R-:W-:-:S02]  /*0ad0*/  FSETP.GEU.AND P3, PT, R13, RZ, PT ;  /* 0x000000ff0d00720b */ /* 0x000fc40003f6e000 */
[----:B------:R-:W-:Y:S02]  /*0ae0*/  FSETP.GEU.AND P4, PT, R12, RZ, PT ;  /* 0x000000ff0c00720b */ /* 0x000fe40003f8e000 */
[----:B------:R-:W-:Y:S02]  /*0af0*/  SEL R15, R2, RZ, P1 ;  /* 0x000000ff020f7207 */ /* 0x000fe40000800000 */
[----:B------:R-:W-:Y:S02]  /*0b00*/  SEL R14, R14, RZ, P2 ;  /* 0x000000ff0e0e7207 */ /* 0x000fe40001000000 */
[----:B------:R-:W-:Y:S02]  /*0b10*/  SEL R13, R13, RZ, P3 ;  /* 0x000000ff0d0d7207 */ /* 0x000fe40001800000 */
[----:B------:R-:W-:Y:S01]  /*0b20*/  SEL R12, R12, RZ, P4 ;  /* 0x000000ff0c0c7207 */ /* 0x000fe20002000000 */
[----:B-1----:R-:W-:Y:S06]  /*0b30*/  @P0 EXIT ;  /* 0x000000000000094d */ /* 0x002fec0003800000 */
[----:B------:R-:W-:Y:S01]  /*0b40*/  STG.E.128 desc[UR4][R10.64+0x800], R12 ;  /* 0x0008000c0a007986 */ /* 0x000fe2000c101d04 */
[----:B------:R-:W-:Y:S05]  /*0b50*/  EXIT ;  /* 0x000000000000794d */ /* 0x000fea0003800000 */
.L_x_0:
[----:B------:R-:W-:-:S00]  /*0b60*/  BRA `(.L_x_0) ;  /* 0xfffffffc00fc7947 */ /* 0x000fc0000383ffff */
[----:B------:R-:W-:-:S00]  /*0b70*/  NOP ;  /* 0x0000000000007918 */ /* 0x000fc00000000000 */
        /* <DEDUP_REMOVED lines=8> */
.L_x_1:


//--------------------- .nv.global.init           --------------------------
	.section	.nv.global.init,"aw",@progbits
.nv.global.init:
	.type		_$_str,@object
	.size		_$_str,(_$_str_$_2 - _$_str)
_$_str:
        /*0000*/ 	.byte	0x5f, 0x5f, 0x43, 0x55, 0x44, 0x41, 0x5f, 0x46, 0x54, 0x5a, 0x00
	.type		_$_str_$_2,@object
	.size		_$_str_$_2,(.L_1 - _$_str_$_2)
_$_str_$_2:
        /*000b*/ 	.byte	0x5f, 0x5f, 0x43, 0x55, 0x44, 0x41, 0x5f, 0x50, 0x52, 0x45, 0x43, 0x5f, 0x53, 0x51, 0x52, 0x54
        /*001b*/ 	.byte	0x00
.L_1:


//--------------------- .nv.constant0.triton_poi_fused__native_batch_norm_legit_no_training_relu_14 --------------------------
	.section	.nv.constant0.triton_poi_fused__native_batch_norm_legit_no_training_relu_14,"a",@progbits
	.sectionflags	@""
	.align	4
.nv.constant0.triton_poi_fused__native_batch_norm_legit_no_training_relu_14:
	.zero		580
